//
// Generated by NVIDIA NVVM Compiler
//
// Compiler Build ID: CL-36424714
// Cuda compilation tools, release 13.0, V13.0.88
// Based on NVVM 20.0.0
//

.version 9.0
.target sm_100
.address_size 64

	// .globl	_Z6kernelPiS_S_i

.visible .entry _Z6kernelPiS_S_i(
	.param .u64 .ptr .align 1 _Z6kernelPiS_S_i_param_0,
	.param .u64 .ptr .align 1 _Z6kernelPiS_S_i_param_1,
	.param .u64 .ptr .align 1 _Z6kernelPiS_S_i_param_2,
	.param .u32 _Z6kernelPiS_S_i_param_3
)
{
	.reg .pred 	%p<31>;
	.reg .b32 	%r<74>;
	.reg .b64 	%rd<22>;

	ld.param.u64 	%rd11, [_Z6kernelPiS_S_i_param_0];
	ld.param.u64 	%rd9, [_Z6kernelPiS_S_i_param_1];
	ld.param.u64 	%rd10, [_Z6kernelPiS_S_i_param_2];
	ld.param.u32 	%r41, [_Z6kernelPiS_S_i_param_3];
	cvta.to.global.u64 	%rd1, %rd11;
	mov.u32 	%r43, %tid.x;
	mov.u32 	%r44, %ntid.x;
	mov.u32 	%r45, %ctaid.x;
	mad.lo.s32 	%r1, %r44, %r45, %r43;
	setp.lt.s32 	%p1, %r41, 1;
	mul.wide.s32 	%rd12, %r1, 4;
	add.s64 	%rd2, %rd1, %rd12;
	mov.b32 	%r62, 0;
	@%p1 bra 	$L__BB0_27;
	ld.global.u32 	%r2, [%rd2];
	and.b32  	%r3, %r41, 3;
	setp.lt.u32 	%p2, %r41, 4;
	mov.b32 	%r70, 0;
	mov.u32 	%r62, %r70;
	@%p2 bra 	$L__BB0_20;
	and.b32  	%r70, %r41, 2147483644;
	neg.s32 	%r60, %r70;
	add.s64 	%rd20, %rd1, 8;
	mov.b32 	%r62, 0;
	mov.b32 	%r59, 1;
$L__BB0_3:
	ld.global.u32 	%r9, [%rd20+-8];
	setp.lt.s32 	%p3, %r2, %r9;
	@%p3 bra 	$L__BB0_7;
	setp.le.s32 	%p4, %r2, %r9;
	@%p4 bra 	$L__BB0_6;
	add.s32 	%r62, %r62, 1;
	bra.uni 	$L__BB0_7;
$L__BB0_6:
	setp.eq.s32 	%p5, %r2, %r9;
	add.s32 	%r50, %r59, -1;
	setp.gt.s32 	%p6, %r1, %r50;
	and.pred  	%p7, %p6, %p5;
	selp.u32 	%r51, 1, 0, %p7;
	add.s32 	%r62, %r62, %r51;
$L__BB0_7:
	ld.global.u32 	%r13, [%rd20+-4];
	setp.lt.s32 	%p8, %r2, %r13;
	@%p8 bra 	$L__BB0_11;
	setp.gt.s32 	%p9, %r2, %r13;
	@%p9 bra 	$L__BB0_10;
	setp.eq.s32 	%p10, %r2, %r13;
	setp.gt.s32 	%p11, %r1, %r59;
	and.pred  	%p12, %p11, %p10;
	selp.u32 	%r52, 1, 0, %p12;
	add.s32 	%r62, %r62, %r52;
	bra.uni 	$L__BB0_11;
$L__BB0_10:
	add.s32 	%r62, %r62, 1;
$L__BB0_11:
	ld.global.u32 	%r17, [%rd20];
	setp.lt.s32 	%p13, %r2, %r17;
	@%p13 bra 	$L__BB0_15;
	setp.gt.s32 	%p14, %r2, %r17;
	@%p14 bra 	$L__BB0_14;
	setp.eq.s32 	%p15, %r2, %r17;
	add.s32 	%r53, %r59, 1;
	setp.gt.s32 	%p16, %r1, %r53;
	and.pred  	%p17, %p16, %p15;
	selp.u32 	%r54, 1, 0, %p17;
	add.s32 	%r62, %r62, %r54;
	bra.uni 	$L__BB0_15;
$L__BB0_14:
	add.s32 	%r62, %r62, 1;
$L__BB0_15:
	ld.global.u32 	%r21, [%rd20+4];
	setp.lt.s32 	%p18, %r2, %r21;
	@%p18 bra 	$L__BB0_19;
	setp.gt.s32 	%p19, %r2, %r21;
	@%p19 bra 	$L__BB0_18;
	setp.eq.s32 	%p20, %r2, %r21;
	add.s32 	%r55, %r59, 2;
	setp.gt.s32 	%p21, %r1, %r55;
	and.pred  	%p22, %p21, %p20;
	selp.u32 	%r56, 1, 0, %p22;
	add.s32 	%r62, %r62, %r56;
	bra.uni 	$L__BB0_19;
$L__BB0_18:
	add.s32 	%r62, %r62, 1;
$L__BB0_19:
	add.s32 	%r60, %r60, 4;
	add.s32 	%r59, %r59, 4;
	add.s64 	%rd20, %rd20, 16;
	setp.ne.s32 	%p23, %r60, 0;
	@%p23 bra 	$L__BB0_3;
$L__BB0_20:
	setp.eq.s32 	%p24, %r3, 0;
	@%p24 bra 	$L__BB0_27;
	mul.wide.u32 	%rd13, %r70, 4;
	add.s64 	%rd21, %rd1, %rd13;
	neg.s32 	%r69, %r3;
$L__BB0_22:
	.pragma "nounroll";
	ld.global.u32 	%r34, [%rd21];
	setp.lt.s32 	%p25, %r2, %r34;
	@%p25 bra 	$L__BB0_26;
	setp.gt.s32 	%p26, %r2, %r34;
	@%p26 bra 	$L__BB0_25;
	setp.eq.s32 	%p27, %r2, %r34;
	setp.gt.s32 	%p28, %r1, %r70;
	and.pred  	%p29, %p28, %p27;
	selp.u32 	%r57, 1, 0, %p29;
	add.s32 	%r62, %r62, %r57;
	bra.uni 	$L__BB0_26;
$L__BB0_25:
	add.s32 	%r62, %r62, 1;
$L__BB0_26:
	add.s32 	%r70, %r70, 1;
	add.s64 	%rd21, %rd21, 4;
	add.s32 	%r69, %r69, 1;
	setp.ne.s32 	%p30, %r69, 0;
	@%p30 bra 	$L__BB0_22;
$L__BB0_27:
	cvta.to.global.u64 	%rd14, %rd9;
	cvta.to.global.u64 	%rd15, %rd10;
	add.s64 	%rd17, %rd14, %rd12;
	st.global.u32 	[%rd17], %r62;
	ld.global.u32 	%r58, [%rd2];
	mul.wide.s32 	%rd18, %r62, 4;
	add.s64 	%rd19, %rd15, %rd18;
	st.global.u32 	[%rd19], %r58;
	ret;

}


// ===== COMPILED SASS (sm_100) =====

	.target	sm_100

	.elftype	@"ET_EXEC"


//--------------------- .note.nv.tkinfo           --------------------------
	.section	.note.nv.tkinfo,"",@"SHT_NOTE"
	.sectionflags	@"SHF_NOTE_NV_TKINFO"
	.tkinfo
        /*0018*/ 	.word	0x00000002
        /*0030*/ 	.string	""
        /*0030*/ 	.string	"ptxas"
        /*0030*/ 	.string	"Cuda compilation tools, release 13.0, V13.0.88"
        /*0030*/ 	.string	"Build cuda_13.0.r13.0/compiler.36424714_0"
        /*0030*/ 	.string	"-arch sm_100 -m 64 "



//--------------------- .note.nv.cuinfo           --------------------------
	.section	.note.nv.cuinfo,"",@"SHT_NOTE"
	.sectionflags	@"SHF_NOTE_NV_CUINFO"
        /*0018*/ 	.short	0x0002
        /*001a*/ 	.short	0x0064
        /*001c*/ 	.short	0x0082
	.zero		2


//--------------------- .nv.info                  --------------------------
	.section	.nv.info,"",@"SHT_CUDA_INFO"
	.align	4


	//----- nvinfo : EIATTR_REGCOUNT
	.align		4
        /*0000*/ 	.byte	0x04, 0x2f
        /*0002*/ 	.short	(.L_1 - .L_0)
	.align		4
.L_0:
        /*0004*/ 	.word	index@(_Z6kernelPiS_S_i)
        /*0008*/ 	.word	0x00000012


	//----- nvinfo : EIATTR_FRAME_SIZE
	.align		4
.L_1:
        /*000c*/ 	.byte	0x04, 0x11
        /*000e*/ 	.short	(.L_3 - .L_2)
	.align		4
.L_2:
        /*0010*/ 	.word	index@(_Z6kernelPiS_S_i)
        /*0014*/ 	.word	0x00000000


	//----- nvinfo : EIATTR_MIN_STACK_SIZE
	.align		4
.L_3:
        /*0018*/ 	.byte	0x04, 0x12
        /*001a*/ 	.short	(.L_5 - .L_4)
	.align		4
.L_4:
        /*001c*/ 	.word	index@(_Z6kernelPiS_S_i)
        /*0020*/ 	.word	0x00000000
.L_5:


//--------------------- .nv.compat                --------------------------
	.section	.nv.compat,"",@"SHT_CUDA_COMPAT_INFO"
	.align	4
        /*0000*/ 	.byte	0x02, 0x09, 0x00, 0x00, 0x02, 0x02, 0x01, 0x00, 0x02, 0x05, 0x05, 0x00, 0x03, 0x07, 0x01, 0x01
        /*0010*/ 	.byte	0x02, 0x03, 0x00, 0x00, 0x02, 0x06, 0x01, 0x00, 0x04, 0x0b, 0x08, 0x00, 0x09, 0x00, 0x00, 0x00
        /*0020*/ 	.byte	0x00, 0x00, 0x00, 0x00


//--------------------- .nv.info._Z6kernelPiS_S_i --------------------------
	.section	.nv.info._Z6kernelPiS_S_i,"",@"SHT_CUDA_INFO"
	.sectionflags	@""
	.align	4


	//----- nvinfo : EIATTR_CUDA_API_VERSION
	.align		4
        /*0000*/ 	.byte	0x04, 0x37
        /*0002*/ 	.short	(.L_7 - .L_6)
.L_6:
        /*0004*/ 	.word	0x00000082


	//----- nvinfo : EIATTR_KPARAM_INFO
	.align		4
.L_7:
        /*0008*/ 	.byte	0x04, 0x17
        /*000a*/ 	.short	(.L_9 - .L_8)
.L_8:
        /*000c*/ 	.word	0x00000000
        /*0010*/ 	.short	0x0003
        /*0012*/ 	.short	0x0018
        /*0014*/ 	.byte	0x00, 0xf0, 0x11, 0x00


	//----- nvinfo : EIATTR_KPARAM_INFO
	.align		4
.L_9:
        /*0018*/ 	.byte	0x04, 0x17
        /*001a*/ 	.short	(.L_11 - .L_10)
.L_10:
        /*001c*/ 	.word	0x00000000
        /*0020*/ 	.short	0x0002
        /*0022*/ 	.short	0x0010
        /*0024*/ 	.byte	0x00, 0xf5, 0x21, 0x00


	//----- nvinfo : EIATTR_KPARAM_INFO
	.align		4
.L_11:
        /*0028*/ 	.byte	0x04, 0x17
        /*002a*/ 	.short	(.L_13 - .L_12)
.L_12:
        /*002c*/ 	.word	0x00000000
        /*0030*/ 	.short	0x0001
        /*0032*/ 	.short	0x0008
        /*0034*/ 	.byte	0x00, 0xf5, 0x21, 0x00


	//----- nvinfo : EIATTR_KPARAM_INFO
	.align		4
.L_13:
        /*0038*/ 	.byte	0x04, 0x17
        /*003a*/ 	.short	(.L_15 - .L_14)
.L_14:
        /*003c*/ 	.word	0x00000000
        /*0040*/ 	.short	0x0000
        /*0042*/ 	.short	0x0000
        /*0044*/ 	.byte	0x00, 0xf5, 0x21, 0x00


	//----- nvinfo : EIATTR_SPARSE_MMA_MASK
	.align		4
.L_15:
        /*0048*/ 	.byte	0x03, 0x50
        /*004a*/ 	.short	0x0000


	//----- nvinfo : EIATTR_MAXREG_COUNT
	.align		4
        /*004c*/ 	.byte	0x03, 0x1b
        /*004e*/ 	.short	0x00ff


	//----- nvinfo : EIATTR_MERCURY_ISA_VERSION
	.align		4
        /*0050*/ 	.byte	0x03, 0x5f
        /*0052*/ 	.short	0x0101


	//----- nvinfo : EIATTR_VRC_CTA_INIT_COUNT
	.align		4
        /*0054*/ 	.byte	0x02, 0x4a
	.zero		1
	.zero		1


	//----- nvinfo : EIATTR_EXIT_INSTR_OFFSETS
	.align		4
        /*0058*/ 	.byte	0x04, 0x1c
        /*005a*/ 	.short	(.L_17 - .L_16)


	//   ....[0]....
.L_16:
        /*005c*/ 	.word	0x000007e0


	//----- nvinfo : EIATTR_CRS_STACK_SIZE
	.align		4
.L_17:
        /*0060*/ 	.byte	0x04, 0x1e
        /*0062*/ 	.short	(.L_19 - .L_18)
.L_18:
        /*0064*/ 	.word	0x00000000


	//----- nvinfo : EIATTR_CBANK_PARAM_SIZE
	.align		4
.L_19:
        /*0068*/ 	.byte	0x03, 0x19
        /*006a*/ 	.short	0x001c


	//----- nvinfo : EIATTR_PARAM_CBANK
	.align		4
        /*006c*/ 	.byte	0x04, 0x0a
        /*006e*/ 	.short	(.L_21 - .L_20)
	.align		4
.L_20:
        /*0070*/ 	.word	index@(.nv.constant0._Z6kernelPiS_S_i)
        /*0074*/ 	.short	0x0380
        /*0076*/ 	.short	0x001c


	//----- nvinfo : EIATTR_SW_WAR
	.align		4
.L_21:
        /*0078*/ 	.byte	0x04, 0x36
        /*007a*/ 	.short	(.L_23 - .L_22)
.L_22:
        /*007c*/ 	.word	0x00000008
.L_23:


//--------------------- .nv.callgraph             --------------------------
	.section	.nv.callgraph,"",@"SHT_CUDA_CALLGRAPH"
	.align	4
	.sectionentsize	8
	.align		4
        /*0000*/ 	.word	0x00000000
	.align		4
        /*0004*/ 	.word	0xffffffff
	.align		4
        /*0008*/ 	.word	0x00000000
	.align		4
        /*000c*/ 	.word	0xfffffffe
	.align		4
        /*0010*/ 	.word	0x00000000
	.align		4
        /*0014*/ 	.word	0xfffffffd
	.align		4
        /*0018*/ 	.word	0x00000000
	.align		4
        /*001c*/ 	.word	0xfffffffc


//--------------------- .text._Z6kernelPiS_S_i    --------------------------
	.section	.text._Z6kernelPiS_S_i,"ax",@progbits
	.align	128
        .global         _Z6kernelPiS_S_i
        .type           _Z6kernelPiS_S_i,@function
        .size           _Z6kernelPiS_S_i,(.L_x_15 - _Z6kernelPiS_S_i)
        .other          _Z6kernelPiS_S_i,@"STO_CUDA_ENTRY STV_DEFAULT"
_Z6kernelPiS_S_i:
.text._Z6kernelPiS_S_i:
[----:B------:R-:W-:Y:S01]  /*0000*/  LDC R1, c[0x0][0x37c] ;  /* 0x0000df00ff017b82 */ /* 0x000fe20000000800 */
[----:B------:R-:W0:Y:S01]  /*0010*/  S2R R7, SR_TID.X ;  /* 0x0000000000077919 */ /* 0x000e220000002100 */
[----:B------:R-:W1:Y:S06]  /*0020*/  LDCU UR6, c[0x0][0x398] ;  /* 0x00007300ff0677ac */ /* 0x000e6c0008000800 */
[----:B------:R-:W2:Y:S01]  /*0030*/  LDC.64 R2, c[0x0][0x380] ;  /* 0x0000e000ff027b82 */ /* 0x000ea20000000a00 */
[----:B------:R-:W0:Y:S01]  /*0040*/  S2R R0, SR_CTAID.X ;  /* 0x0000000000007919 */ /* 0x000e220000002500 */
[----:B------:R-:W0:Y:S01]  /*0050*/  LDCU UR4, c[0x0][0x360] ;  /* 0x00006c00ff0477ac */ /* 0x000e220008000800 */
[----:B------:R-:W3:Y:S01]  /*0060*/  LDCU.64 UR12, c[0x0][0x358] ;  /* 0x00006b00ff0c77ac */ /* 0x000ee20008000a00 */
[----:B-1----:R-:W-:Y:S01]  /*0070*/  UISETP.GE.AND UP0, UPT, UR6, 0x1, UPT ;  /* 0x000000010600788c */ /* 0x002fe2000bf06270 */
[----:B0-----:R-:W-:-:S02]  /*0080*/  IMAD R7, R0, UR4, R7 ;  /* 0x0000000400077c24 */ /* 0x001fc4000f8e0207 */
[----:B------:R-:W-:Y:S02]  /*0090*/  IMAD.MOV.U32 R0, RZ, RZ, RZ ;  /* 0x000000ffff007224 */ /* 0x000fe400078e00ff */
[----:B--2---:R-:W-:-:S04]  /*00a0*/  IMAD.WIDE R2, R7, 0x4, R2 ;  /* 0x0000000407027825 */ /* 0x004fc800078e0202 */
[----:B---3--:R-:W-:Y:S05]  /*00b0*/  BRA.U !UP0, `(.L_x_0) ;  /* 0x0000000508ac7547 */ /* 0x008fea000b800000 */
[----:B------:R0:W5:Y:S01]  /*00c0*/  LDG.E R6, desc[UR12][R2.64] ;  /* 0x0000000c02067981 */ /* 0x000162000c1e1900 */
[----:B------:R-:W-:Y:S01]  /*00d0*/  UISETP.GE.U32.AND UP0, UPT, UR6, 0x4, UPT ;  /* 0x000000040600788c */ /* 0x000fe2000bf06070 */
[----:B------:R-:W-:Y:S01]  /*00e0*/  IMAD.MOV.U32 R0, RZ, RZ, RZ ;  /* 0x000000ffff007224 */ /* 0x000fe200078e00ff */
[----:B------:R-:W-:Y:S01]  /*00f0*/  ULOP3.LUT UR10, UR6, 0x3, URZ, 0xc0, !UPT ;  /* 0x00000003060a7892 */ /* 0x000fe2000f8ec0ff */
[----:B------:R-:W-:-:S06]  /*0100*/  UMOV UR4, URZ ;  /* 0x000000ff00047c82 */ /* 0x000fcc0008000000 */
[----:B0-----:R-:W-:Y:S05]  /*0110*/  BRA.U !UP0, `(.L_x_1) ;  /* 0x0000000508287547 */ /* 0x001fea000b800000 */
[----:B------:R-:W0:Y:S01]  /*0120*/  LDCU.64 UR8, c[0x0][0x380] ;  /* 0x00007000ff0877ac */ /* 0x000e220008000a00 */
[----:B------:R-:W-:Y:S02]  /*0130*/  IMAD.MOV.U32 R0, RZ, RZ, RZ ;  /* 0x000000ffff007224 */ /* 0x000fe400078e00ff */
[----:B------:R-:W-:Y:S01]  /*0140*/  IMAD.MOV.U32 R8, RZ, RZ, 0x1 ;  /* 0x00000001ff087424 */ /* 0x000fe200078e00ff */
[----:B------:R-:W-:-:S04]  /*0150*/  ULOP3.LUT UR4, UR6, 0x7ffffffc, URZ, 0xc0, !UPT ;  /* 0x7ffffffc06047892 */ /* 0x000fc8000f8ec0ff */
[----:B------:R-:W-:Y:S02]  /*0160*/  UIADD3 UR7, UPT, UPT, -UR4, URZ, URZ ;  /* 0x000000ff04077290 */ /* 0x000fe4000fffe1ff */
[----:B0-----:R-:W-:-:S04]  /*0170*/  UIADD3 UR5, UP0, UPT, UR8, 0x8, URZ ;  /* 0x0000000808057890 */ /* 0x001fc8000ff1e0ff */
[----:B------:R-:W-:Y:S02]  /*0180*/  UIADD3.X UR6, UPT, UPT, URZ, UR9, URZ, UP0, !UPT ;  /* 0x00000009ff067290 */ /* 0x000fe400087fe4ff */
[----:B------:R-:W-:-:S04]  /*0190*/  IMAD.U32 R4, RZ, RZ, UR5 ;  /* 0x00000005ff047e24 */ /* 0x000fc8000f8e00ff */
[----:B------:R-:W-:-:S07]  /*01a0*/  IMAD.U32 R5, RZ, RZ, UR6 ;  /* 0x00000006ff057e24 */ /* 0x000fce000f8e00ff */
.L_x_10:
[----:B------:R-:W2:Y:S04]  /*01b0*/  LDG.E R9, desc[UR12][R4.64+-0x8] ;  /* 0xfffff80c04097981 */ /* 0x000ea8000c1e1900 */
[----:B------:R-:W3:Y:S04]  /*01c0*/  LDG.E R11, desc[UR12][R4.64+-0x4] ;  /* 0xfffffc0c040b7981 */ /* 0x000ee8000c1e1900 */
[----:B------:R-:W4:Y:S04]  /*01d0*/  LDG.E R13, desc[UR12][R4.64] ;  /* 0x0000000c040d7981 */ /* 0x000f28000c1e1900 */
[----:B------:R-:W4:Y:S01]  /*01e0*/  LDG.E R15, desc[UR12][R4.64+0x4] ;  /* 0x0000040c040f7981 */ /* 0x000f22000c1e1900 */
[----:B------:R-:W-:Y:S01]  /*01f0*/  UIADD3 UR7, UPT, UPT, UR7, 0x4, URZ ;  /* 0x0000000407077890 */ /* 0x000fe2000fffe0ff */
[----:B------:R-:W-:Y:S03]  /*0200*/  BSSY.RECONVERGENT B0, `(.L_x_2) ;  /* 0x0000011000007945 */ /* 0x000fe60003800200 */
[----:B------:R-:W-:Y:S01]  /*0210*/  UISETP.NE.AND UP0, UPT, UR7, URZ, UPT ;  /* 0x000000ff0700728c */ /* 0x000fe2000bf05270 */
[----:B--2--5:R-:W-:-:S02]  /*0220*/  ISETP.GE.AND P0, PT, R6, R9, PT ;  /* 0x000000090600720c */ /* 0x024fc40003f06270 */
[C---:B---3--:R-:W-:Y:S02]  /*0230*/  ISETP.GE.AND P4, PT, R6.reuse, R11, PT ;  /* 0x0000000b0600720c */ /* 0x048fe40003f86270 */
[C---:B----4-:R-:W-:Y:S02]  /*0240*/  ISETP.GE.AND P3, PT, R6.reuse, R13, PT ;  /* 0x0000000d0600720c */ /* 0x050fe40003f66270 */
[----:B------:R-:W-:-:S07]  /*0250*/  ISETP.GE.AND P2, PT, R6, R15, PT ;  /* 0x0000000f0600720c */ /* 0x000fce0003f46270 */
[----:B------:R-:W-:Y:S06]  /*0260*/  @!P0 BRA `(.L_x_3) ;  /* 0x0000000000288947 */ /* 0x000fec0003800000 */
[----:B------:R-:W-:Y:S02]  /*0270*/  ISETP.GT.AND P5, PT, R6, R9, PT ;  /* 0x000000090600720c */ /* 0x000fe40003fa4270 */
[----:B------:R-:W-:-:S11]  /*0280*/  PLOP3.LUT P0, PT, PT, PT, PT, 0x80, 0x8 ;  /* 0x000000000008781c */ /* 0x000fd60003f0f070 */
[----:B------:R-:W-:Y:S01]  /*0290*/  @!P5 VIADD R10, R8, 0xffffffff ;  /* 0xffffffff080ad836 */ /* 0x000fe20000000000 */
[----:B------:R-:W-:Y:S01]  /*02a0*/  @!P5 ISETP.NE.AND P1, PT, R6, R9, PT ;  /* 0x000000090600d20c */ /* 0x000fe20003f25270 */
[----:B------:R-:W-:-:S03]  /*02b0*/  @P5 VIADD R0, R0, 0x1 ;  /* 0x0000000100005836 */ /* 0x000fc60000000000 */
[----:B------:R-:W-:Y:S02]  /*02c0*/  @!P5 ISETP.GT.AND P1, PT, R7, R10, !P1 ;  /* 0x0000000a0700d20c */ /* 0x000fe40004f24270 */
[----:B------:R-:W-:Y:S02]  /*02d0*/  @!P5 IADD3 R9, PT, PT, R0, 0x1, RZ ;  /* 0x000000010009d810 */ /* 0x000fe40007ffe0ff */
[----:B------:R-:W-:-:S13]  /*02e0*/  @!P5 PLOP3.LUT P0, PT, P1, PT, PT, 0x80, 0x8 ;  /* 0x000000000008d81c */ /* 0x000fda0000f0f070 */
[----:B------:R-:W-:-:S04]  /*02f0*/  @!P0 IMAD.MOV R9, RZ, RZ, R0 ;  /* 0x000000ffff098224 */ /* 0x000fc800078e0200 */
[----:B------:R-:W-:-:S07]  /*0300*/  @!P5 IMAD.MOV.U32 R0, RZ, RZ, R9 ;  /* 0x000000ffff00d224 */ /* 0x000fce00078e0009 */
.L_x_3:
[----:B------:R-:W-:Y:S05]  /*0310*/  BSYNC.RECONVERGENT B0 ;  /* 0x0000000000007941 */ /* 0x000fea0003800200 */
.L_x_2:
[----:B------:R-:W-:Y:S04]  /*0320*/  BSSY.RECONVERGENT B0, `(.L_x_4) ;  /* 0x000000b000007945 */ /* 0x000fe80003800200 */
[----:B------:R-:W-:Y:S05]  /*0330*/  @!P4 BRA `(.L_x_5) ;  /* 0x000000000024c947 */ /* 0x000fea0003800000 */
[----:B------:R-:W-:Y:S02]  /*0340*/  ISETP.GT.AND P4, PT, R6, R11, PT ;  /* 0x0000000b0600720c */ /* 0x000fe40003f84270 */
[----:B------:R-:W-:-:S11]  /*0350*/  PLOP3.LUT P0, PT, PT, PT, PT, 0x80, 0x8 ;  /* 0x000000000008781c */ /* 0x000fd60003f0f070 */
[----:B------:R-:W-:Y:S01]  /*0360*/  @!P4 ISETP.NE.AND P1, PT, R6, R11, PT ;  /* 0x0000000b0600c20c */ /* 0x000fe20003f25270 */
[----:B------:R-:W-:-:S03]  /*0370*/  @!P4 VIADD R9, R0, 0x1 ;  /* 0x000000010009c836 */ /* 0x000fc60000000000 */
[----:B------:R-:W-:-:S04]  /*0380*/  @!P4 ISETP.GT.AND P1, PT, R7, R8, !P1 ;  /* 0x000000080700c20c */ /* 0x000fc80004f24270 */
[----:B------:R-:W-:-:S13]  /*0390*/  @!P4 PLOP3.LUT P0, PT, P1, PT, PT, 0x80, 0x8 ;  /* 0x000000000008c81c */ /* 0x000fda0000f0f070 */
[----:B------:R-:W-:-:S04]  /*03a0*/  @!P0 IMAD.MOV R9, RZ, RZ, R0 ;  /* 0x000000ffff098224 */ /* 0x000fc800078e0200 */
[----:B------:R-:W-:-:S04]  /*03b0*/  @!P4 IMAD.MOV.U32 R0, RZ, RZ, R9 ;  /* 0x000000ffff00c224 */ /* 0x000fc800078e0009 */
[----:B------:R-:W-:-:S07]  /*03c0*/  @P4 VIADD R0, R0, 0x1 ;  /* 0x0000000100004836 */ /* 0x000fce0000000000 */
.L_x_5:
[----:B------:R-:W-:Y:S05]  /*03d0*/  BSYNC.RECONVERGENT B0 ;  /* 0x0000000000007941 */ /* 0x000fea0003800200 */
.L_x_4:
[----:B------:R-:W-:Y:S04]  /*03e0*/  BSSY.RECONVERGENT B0, `(.L_x_6) ;  /* 0x000000c000007945 */ /* 0x000fe80003800200 */
[----:B------:R-:W-:Y:S05]  /*03f0*/  @!P3 BRA `(.L_x_7) ;  /* 0x000000000028b947 */ /* 0x000fea0003800000 */
[----:B------:R-:W-:Y:S02]  /*0400*/  ISETP.GT.AND P3, PT, R6, R13, PT ;  /* 0x0000000d0600720c */ /* 0x000fe40003f64270 */
[----:B------:R-:W-:-:S11]  /*0410*/  PLOP3.LUT P0, PT, PT, PT, PT, 0x80, 0x8 ;  /* 0x000000000008781c */ /* 0x000fd60003f0f070 */
[----:B------:R-:W-:Y:S01]  /*0420*/  @!P3 ISETP.NE.AND P1, PT, R6, R13, PT ;  /* 0x0000000d0600b20c */ /* 0x000fe20003f25270 */
[----:B------:R-:W-:Y:S01]  /*0430*/  @!P3 VIADD R9, R0, 0x1 ;  /* 0x000000010009b836 */ /* 0x000fe20000000000 */
[----:B------:R-:W-:-:S04]  /*0440*/  @!P3 IADD3 R10, PT, PT, R8, 0x1, RZ ;  /* 0x00000001080ab810 */ /* 0x000fc80007ffe0ff */
[----:B------:R-:W-:-:S04]  /*0450*/  @!P3 ISETP.GT.AND P1, PT, R7, R10, !P1 ;  /* 0x0000000a0700b20c */ /* 0x000fc80004f24270 */
[----:B------:R-:W-:-:S13]  /*0460*/  @!P3 PLOP3.LUT P0, PT, P1, PT, PT, 0x80, 0x8 ;  /* 0x000000000008b81c */ /* 0x000fda0000f0f070 */
[----:B------:R-:W-:-:S04]  /*0470*/  @!P0 IMAD.MOV R9, RZ, RZ, R0 ;  /* 0x000000ffff098224 */ /* 0x000fc800078e0200 */
[----:B------:R-:W-:-:S04]  /*0480*/  @!P3 IMAD.MOV.U32 R0, RZ, RZ, R9 ;  /* 0x000000ffff00b224 */ /* 0x000fc800078e0009 */
[----:B------:R-:W-:-:S07]  /*0490*/  @P3 VIADD R0, R0, 0x1 ;  /* 0x0000000100003836 */ /* 0x000fce0000000000 */
.L_x_7:
[----:B------:R-:W-:Y:S05]  /*04a0*/  BSYNC.RECONVERGENT B0 ;  /* 0x0000000000007941 */ /* 0x000fea0003800200 */
.L_x_6:
[----:B------:R-:W-:Y:S04]  /*04b0*/  BSSY.RECONVERGENT B0, `(.L_x_8) ;  /* 0x000000c000007945 */ /* 0x000fe80003800200 */
[----:B------:R-:W-:Y:S05]  /*04c0*/  @!P2 BRA `(.L_x_9) ;  /* 0x000000000028a947 */ /* 0x000fea0003800000 */
[----:B------:R-:W-:Y:S02]  /*04d0*/  ISETP.GT.AND P2, PT, R6, R15, PT ;  /* 0x0000000f0600720c */ /* 0x000fe40003f44270 */
[----:B------:R-:W-:-:S11]  /*04e0*/  PLOP3.LUT P0, PT, PT, PT, PT, 0x80, 0x8 ;  /* 0x000000000008781c */ /* 0x000fd60003f0f070 */
[----:B------:R-:W-:Y:S01]  /*04f0*/  @!P2 VIADD R10, R8, 0x2 ;  /* 0x00000002080aa836 */ /* 0x000fe20000000000 */
[----:B------:R-:W-:Y:S01]  /*0500*/  @!P2 ISETP.NE.AND P1, PT, R6, R15, PT ;  /* 0x0000000f0600a20c */ /* 0x000fe20003f25270 */
[----:B------:R-:W-:-:S03]  /*0510*/  @!P2 VIADD R9, R0, 0x1 ;  /* 0x000000010009a836 */ /* 0x000fc60000000000 */
[----:B------:R-:W-:-:S04]  /*0520*/  @!P2 ISETP.GT.AND P1, PT, R7, R10, !P1 ;  /* 0x0000000a0700a20c */ /* 0x000fc80004f24270 */
[----:B------:R-:W-:-:S13]  /*0530*/  @!P2 PLOP3.LUT P0, PT, P1, PT, PT, 0x80, 0x8 ;  /* 0x000000000008a81c */ /* 0x000fda0000f0f070 */
[----:B------:R-:W-:-:S05]  /*0540*/  @!P0 IADD3 R9, PT, PT, R0, RZ, RZ ;  /* 0x000000ff00098210 */ /* 0x000fca0007ffe0ff */
[----:B------:R-:W-:-:S04]  /*0550*/  @!P2 IMAD.MOV.U32 R0, RZ, RZ, R9 ;  /* 0x000000ffff00a224 */ /* 0x000fc800078e0009 */
[----:B------:R-:W-:-:S07]  /*0560*/  @P2 VIADD R0, R0, 0x1 ;  /* 0x0000000100002836 */ /* 0x000fce0000000000 */
.L_x_9:
[----:B------:R-:W-:Y:S05]  /*0570*/  BSYNC.RECONVERGENT B0 ;  /* 0x0000000000007941 */ /* 0x000fea0003800200 */
.L_x_8:
[----:B------:R-:W-:Y:S01]  /*0580*/  IADD3 R4, P0, PT, R4, 0x10, RZ ;  /* 0x0000001004047810 */ /* 0x000fe20007f1e0ff */
[----:B------:R-:W-:-:S04]  /*0590*/  VIADD R8, R8, 0x4 ;  /* 0x0000000408087836 */ /* 0x000fc80000000000 */
[----:B------:R-:W-:Y:S01]  /*05a0*/  IMAD.X R5, RZ, RZ, R5, P0 ;  /* 0x000000ffff057224 */ /* 0x000fe200000e0605 */
[----:B------:R-:W-:Y:S07]  /*05b0*/  BRA.U UP0, `(.L_x_10) ;  /* 0xfffffff900fc7547 */ /* 0x000fee000b83ffff */
.L_x_1:
[----:B------:R-:W-:-:S09]  /*05c0*/  UISETP.NE.AND UP0, UPT, UR10, URZ, UPT ;  /* 0x000000ff0a00728c */ /* 0x000fd2000bf05270 */
[----:B------:R-:W-:Y:S05]  /*05d0*/  BRA.U !UP0, `(.L_x_0) ;  /* 0x0000000108647547 */ /* 0x000fea000b800000 */
[----:B------:R-:W0:Y:S01]  /*05e0*/  LDCU.64 UR6, c[0x0][0x380] ;  /* 0x00007000ff0677ac */ /* 0x000e220008000a00 */
[----:B------:R-:W-:Y:S02]  /*05f0*/  UIADD3 UR5, UPT, UPT, -UR10, URZ, URZ ;  /* 0x000000ff0a057290 */ /* 0x000fe4000fffe1ff */
[----:B0-----:R-:W-:-:S12]  /*0600*/  UIMAD.WIDE.U32 UR6, UR4, 0x4, UR6 ;  /* 0x00000004040678a5 */ /* 0x001fd8000f8e0006 */
.L_x_13:
[----:B------:R-:W-:Y:S01]  /*0610*/  MOV R5, UR7 ;  /* 0x0000000700057c02 */ /* 0x000fe20008000f00 */
[----:B------:R-:W-:-:S05]  /*0620*/  IMAD.U32 R4, RZ, RZ, UR6 ;  /* 0x00000006ff047e24 */ /* 0x000fca000f8e00ff */
[----:B------:R-:W2:Y:S01]  /*0630*/  LDG.E R5, desc[UR12][R4.64] ;  /* 0x0000000c04057981 */ /* 0x000ea2000c1e1900 */
[----:B------:R-:W-:Y:S01]  /*0640*/  UIADD3 UR5, UPT, UPT, UR5, 0x1, URZ ;  /* 0x0000000105057890 */ /* 0x000fe2000fffe0ff */
[----:B------:R-:W-:Y:S03]  /*0650*/  BSSY.RECONVERGENT B0, `(.L_x_11) ;  /* 0x000000d000007945 */ /* 0x000fe60003800200 */
[----:B------:R-:W-:Y:S01]  /*0660*/  UISETP.NE.AND UP1, UPT, UR5, URZ, UPT ;  /* 0x000000ff0500728c */ /* 0x000fe2000bf25270 */
[----:B--2--5:R-:W-:-:S13]  /*0670*/  ISETP.GE.AND P0, PT, R6, R5, PT ;  /* 0x000000050600720c */ /* 0x024fda0003f06270 */
[----:B------:R-:W-:Y:S05]  /*0680*/  @!P0 BRA `(.L_x_12) ;  /* 0x0000000000248947 */ /* 0x000fea0003800000 */
[----:B------:R-:W-:Y:S02]  /*0690*/  ISETP.GT.AND P2, PT, R6, R5, PT ;  /* 0x000000050600720c */ /* 0x000fe40003f44270 */
[----:B------:R-:W-:-:S11]  /*06a0*/  PLOP3.LUT P0, PT, PT, PT, PT, 0x80, 0x8 ;  /* 0x000000000008781c */ /* 0x000fd60003f0f070 */
[----:B------:R-:W-:Y:S01]  /*06b0*/  @!P2 ISETP.NE.AND P1, PT, R6, R5, PT ;  /* 0x000000050600a20c */ /* 0x000fe20003f25270 */
[----:B------:R-:W-:-:S03]  /*06c0*/  @!P2 VIADD R4, R0, 0x1 ;  /* 0x000000010004a836 */ /* 0x000fc60000000000 */
[----:B------:R-:W-:-:S04]  /*06d0*/  @!P2 ISETP.GT.AND P1, PT, R7, UR4, !P1 ;  /* 0x000000040700ac0c */ /* 0x000fc8000cf24270 */
[----:B------:R-:W-:-:S13]  /*06e0*/  @!P2 PLOP3.LUT P0, PT, P1, PT, PT, 0x80, 0x8 ;  /* 0x000000000008a81c */ /* 0x000fda0000f0f070 */
[----:B------:R-:W-:-:S04]  /*06f0*/  @!P0 IMAD.MOV R4, RZ, RZ, R0 ;  /* 0x000000ffff048224 */ /* 0x000fc800078e0200 */
[----:B------:R-:W-:-:S04]  /*0700*/  @!P2 IMAD.MOV.U32 R0, RZ, RZ, R4 ;  /* 0x000000ffff00a224 */ /* 0x000fc800078e0004 */
[----:B------:R-:W-:-:S07]  /*0710*/  @P2 VIADD R0, R0, 0x1 ;  /* 0x0000000100002836 */ /* 0x000fce0000000000 */
.L_x_12:
[----:B------:R-:W-:Y:S05]  /*0720*/  BSYNC.RECONVERGENT B0 ;  /* 0x0000000000007941 */ /* 0x000fea0003800200 */
.L_x_11:
[----:B------:R-:W-:Y:S02]  /*0730*/  UIADD3 UR6, UP0, UPT, UR6, 0x4, URZ ;  /* 0x0000000406067890 */ /* 0x000fe4000ff1e0ff */
[----:B------:R-:W-:Y:S02]  /*0740*/  UIADD3 UR4, UPT, UPT, UR4, 0x1, URZ ;  /* 0x0000000104047890 */ /* 0x000fe4000fffe0ff */
[----:B------:R-:W-:Y:S01]  /*0750*/  UIADD3.X UR7, UPT, UPT, URZ, UR7, URZ, UP0, !UPT ;  /* 0x00000007ff077290 */ /* 0x000fe200087fe4ff */
[----:B------:R-:W-:Y:S11]  /*0760*/  BRA.U UP1, `(.L_x_13) ;  /* 0xfffffffd01a87547 */ /* 0x000ff6000b83ffff */
.L_x_0:
[----:B------:R-:W0:Y:S02]  /*0770*/  LDC.64 R4, c[0x0][0x388] ;  /* 0x0000e200ff047b82 */ /* 0x000e240000000a00 */
[----:B0-----:R-:W-:-:S06]  /*0780*/  IMAD.WIDE R4, R7, 0x4, R4 ;  /* 0x0000000407047825 */ /* 0x001fcc00078e0204 */
[----:B-----5:R-:W0:Y:S01]  /*0790*/  LDC.64 R6, c[0x0][0x390] ;  /* 0x0000e400ff067b82 */ /* 0x020e220000000a00 */
[----:B------:R-:W-:Y:S04]  /*07a0*/  STG.E desc[UR12][R4.64], R0 ;  /* 0x0000000004007986 */ /* 0x000fe8000c10190c */
[----:B------:R-:W2:Y:S01]  /*07b0*/  LDG.E R3, desc[UR12][R2.64] ;  /* 0x0000000c02037981 */ /* 0x000ea2000c1e1900 */
[----:B0-----:R-:W-:-:S05]  /*07c0*/  IMAD.WIDE R6, R0, 0x4, R6 ;  /* 0x0000000400067825 */ /* 0x001fca00078e0206 */
[----:B--2---:R-:W-:Y:S01]  /*07d0*/  STG.E desc[UR12][R6.64], R3 ;  /* 0x0000000306007986 */ /* 0x004fe2000c10190c */
[----:B------:R-:W-:Y:S05]  /*07e0*/  EXIT ;  /* 0x000000000000794d */ /* 0x000fea0003800000 */
.L_x_14:
[----:B------:R-:W-:-:S00]  /*07f0*/  BRA `(.L_x_14) ;  /* 0xfffffffc00fc7947 */ /* 0x000fc0000383ffff */
[----:B------:R-:W-:-:S00]  /*0800*/  NOP ;  /* 0x0000000000007918 */ /* 0x000fc00000000000 */
[----:B------:R-:W-:-:S00]  /*0810*/  NOP ;  /* 0x0000000000007918 */ /* 0x000fc00000000000 */
[----:B------:R-:W-:-:S00]  /*0820*/  NOP ;  /* 0x0000000000007918 */ /* 0x000fc00000000000 */
[----:B------:R-:W-:-:S00]  /*0830*/  NOP ;  /* 0x0000000000007918 */ /* 0x000fc00000000000 */
[----:B------:R-:W-:-:S00]  /*0840*/  NOP ;  /* 0x0000000000007918 */ /* 0x000fc00000000000 */
[----:B------:R-:W-:-:S00]  /*0850*/  NOP ;  /* 0x0000000000007918 */ /* 0x000fc00000000000 */
[----:B------:R-:W-:-:S00]  /*0860*/  NOP ;  /* 0x0000000000007918 */ /* 0x000fc00000000000 */
[----:B------:R-:W-:-:S00]  /*0870*/  NOP ;  /* 0x0000000000007918 */ /* 0x000fc00000000000 */
.L_x_15:


//--------------------- .nv.shared.reserved.0     --------------------------
	.section	.nv.shared.reserved.0,"aw",@nobits
	.weak		__nv_reservedSMEM_offset_0_alias
	.size		__nv_reservedSMEM_offset_0_alias, 0, 64
	.other		__nv_reservedSMEM_offset_0_alias,@"STO_CUDA_RESERVED_SHARED STV_DEFAULT"
__nv_reservedSMEM_offset_0_alias:
	.zero		0
	.zero		64


//--------------------- .nv.constant0._Z6kernelPiS_S_i --------------------------
	.section	.nv.constant0._Z6kernelPiS_S_i,"a",@progbits
	.sectionflags	@""
	.align	4
.nv.constant0._Z6kernelPiS_S_i:
	.zero		924


//--------------------- SYMBOLS --------------------------

	.type		.nv.reservedSmem.offset0,@object
	.size		.nv.reservedSmem.offset0,0x4
